//
// Generated by NVIDIA NVVM Compiler
//
// Compiler Build ID: CL-36424714
// Cuda compilation tools, release 13.0, V13.0.88
// Based on NVVM 20.0.0
//

.version 9.0
.target sm_100
.address_size 64

	// .globl	default_function_kernel

.visible .entry default_function_kernel(
	.param .u64 .ptr .align 1 default_function_kernel_param_0,
	.param .u64 .ptr .align 1 default_function_kernel_param_1
)
.maxntid 64
{
	.reg .pred 	%p<3>;
	.reg .b16 	%rs<11>;
	.reg .b32 	%r<32>;
	.reg .b32 	%f<2>;
	.reg .b64 	%rd<9>;

	ld.param.u64 	%rd1, [default_function_kernel_param_0];
	ld.param.u64 	%rd2, [default_function_kernel_param_1];
	cvta.to.global.u64 	%rd3, %rd2;
	cvta.to.global.u64 	%rd4, %rd1;
	mov.u32 	%r1, %ctaid.x;
	mul.hi.u32 	%r2, %r1, 715827883;
	shr.u32 	%r3, %r2, 1;
	mul.lo.s32 	%r4, %r3, 768;
	mul.hi.u32 	%r5, %r1, 1431655766;
	mul.lo.s32 	%r6, %r5, 3;
	sub.s32 	%r7, %r1, %r6;
	shl.b32 	%r8, %r7, 5;
	mov.u32 	%r9, %tid.x;
	shr.u32 	%r10, %r9, 1;
	or.b32  	%r11, %r8, %r10;
	cvt.u16.u32 	%rs1, %r11;
	mul.lo.s16 	%rs2, %rs1, 86;
	shr.u16 	%rs3, %rs2, 8;
	and.b16  	%rs4, %rs3, 1;
	setp.eq.b16 	%p1, %rs4, 1;
	selp.b32 	%r12, 384, 0, %p1;
	shl.b32 	%r13, %r1, 2;
	add.s32 	%r14, %r13, %r9;
	mul.hi.u32 	%r15, %r14, 715827883;
	mul.lo.s32 	%r16, %r15, 6;
	sub.s32 	%r17, %r14, %r16;
	and.b32  	%r18, %r17, 1;
	setp.eq.b32 	%p2, %r18, 1;
	selp.b32 	%r19, 192, 0, %p2;
	mul.lo.s32 	%r20, %r3, 12;
	sub.s32 	%r21, %r1, %r20;
	cvt.u16.u32 	%rs5, %r21;
	mul.lo.s16 	%rs6, %rs5, 86;
	shr.u16 	%rs7, %rs6, 8;
	mul.wide.u16 	%r22, %rs7, 48;
	mul.lo.s16 	%rs8, %rs1, 43;
	shr.u16 	%rs9, %rs8, 8;
	mul.lo.s16 	%rs10, %rs9, 3;
	cvt.u32.u16 	%r23, %rs10;
	and.b32  	%r24, %r23, 255;
	shr.u32 	%r25, %r17, 1;
	or.b32  	%r26, %r25, %r4;
	or.b32  	%r27, %r26, %r19;
	add.s32 	%r28, %r27, %r22;
	add.s32 	%r29, %r28, %r12;
	add.s32 	%r30, %r29, %r24;
	mul.wide.u32 	%rd5, %r30, 4;
	add.s64 	%rd6, %rd4, %rd5;
	ld.global.nc.f32 	%f1, [%rd6];
	mad.lo.s32 	%r31, %r1, 60, %r14;
	mul.wide.u32 	%rd7, %r31, 4;
	add.s64 	%rd8, %rd3, %rd7;
	st.global.f32 	[%rd8], %f1;
	ret;

}


// ===== COMPILED SASS (sm_100) =====

	.target	sm_100

	.elftype	@"ET_EXEC"


//--------------------- .note.nv.tkinfo           --------------------------
	.section	.note.nv.tkinfo,"",@"SHT_NOTE"
	.sectionflags	@"SHF_NOTE_NV_TKINFO"
	.tkinfo
        /*0018*/ 	.word	0x00000002
        /*0030*/ 	.string	""
        /*0030*/ 	.string	"ptxas"
        /*0030*/ 	.string	"Cuda compilation tools, release 13.0, V13.0.88"
        /*0030*/ 	.string	"Build cuda_13.0.r13.0/compiler.36424714_0"
        /*0030*/ 	.string	"-arch sm_100 -m 64 "



//--------------------- .note.nv.cuinfo           --------------------------
	.section	.note.nv.cuinfo,"",@"SHT_NOTE"
	.sectionflags	@"SHF_NOTE_NV_CUINFO"
        /*0018*/ 	.short	0x0002
        /*001a*/ 	.short	0x0064
        /*001c*/ 	.short	0x0082
	.zero		2


//--------------------- .nv.info                  --------------------------
	.section	.nv.info,"",@"SHT_CUDA_INFO"
	.align	4


	//----- nvinfo : EIATTR_REGCOUNT
	.align		4
        /*0000*/ 	.byte	0x04, 0x2f
        /*0002*/ 	.short	(.L_1 - .L_0)
	.align		4
.L_0:
        /*0004*/ 	.word	index@(default_function_kernel)
        /*0008*/ 	.word	0x0000000c


	//----- nvinfo : EIATTR_FRAME_SIZE
	.align		4
.L_1:
        /*000c*/ 	.byte	0x04, 0x11
        /*000e*/ 	.short	(.L_3 - .L_2)
	.align		4
.L_2:
        /*0010*/ 	.word	index@(default_function_kernel)
        /*0014*/ 	.word	0x00000000


	//----- nvinfo : EIATTR_MIN_STACK_SIZE
	.align		4
.L_3:
        /*0018*/ 	.byte	0x04, 0x12
        /*001a*/ 	.short	(.L_5 - .L_4)
	.align		4
.L_4:
        /*001c*/ 	.word	index@(default_function_kernel)
        /*0020*/ 	.word	0x00000000
.L_5:


//--------------------- .nv.compat                --------------------------
	.section	.nv.compat,"",@"SHT_CUDA_COMPAT_INFO"
	.align	4
        /*0000*/ 	.byte	0x02, 0x09, 0x00, 0x00, 0x02, 0x02, 0x01, 0x00, 0x02, 0x05, 0x05, 0x00, 0x03, 0x07, 0x01, 0x01
        /*0010*/ 	.byte	0x02, 0x03, 0x00, 0x00, 0x02, 0x06, 0x01, 0x00, 0x04, 0x0b, 0x08, 0x00, 0x09, 0x00, 0x00, 0x00
        /*0020*/ 	.byte	0x00, 0x00, 0x00, 0x00


//--------------------- .nv.info.default_function_kernel --------------------------
	.section	.nv.info.default_function_kernel,"",@"SHT_CUDA_INFO"
	.sectionflags	@""
	.align	4


	//----- nvinfo : EIATTR_CUDA_API_VERSION
	.align		4
        /*0000*/ 	.byte	0x04, 0x37
        /*0002*/ 	.short	(.L_7 - .L_6)
.L_6:
        /*0004*/ 	.word	0x00000082


	//----- nvinfo : EIATTR_KPARAM_INFO
	.align		4
.L_7:
        /*0008*/ 	.byte	0x04, 0x17
        /*000a*/ 	.short	(.L_9 - .L_8)
.L_8:
        /*000c*/ 	.word	0x00000000
        /*0010*/ 	.short	0x0001
        /*0012*/ 	.short	0x0008
        /*0014*/ 	.byte	0x00, 0xf5, 0x21, 0x00


	//----- nvinfo : EIATTR_KPARAM_INFO
	.align		4
.L_9:
        /*0018*/ 	.byte	0x04, 0x17
        /*001a*/ 	.short	(.L_11 - .L_10)
.L_10:
        /*001c*/ 	.word	0x00000000
        /*0020*/ 	.short	0x0000
        /*0022*/ 	.short	0x0000
        /*0024*/ 	.byte	0x00, 0xf5, 0x21, 0x00


	//----- nvinfo : EIATTR_SPARSE_MMA_MASK
	.align		4
.L_11:
        /*0028*/ 	.byte	0x03, 0x50
        /*002a*/ 	.short	0x0000


	//----- nvinfo : EIATTR_MAXREG_COUNT
	.align		4
        /*002c*/ 	.byte	0x03, 0x1b
        /*002e*/ 	.short	0x00ff


	//----- nvinfo : EIATTR_MERCURY_ISA_VERSION
	.align		4
        /*0030*/ 	.byte	0x03, 0x5f
        /*0032*/ 	.short	0x0101


	//----- nvinfo : EIATTR_VRC_CTA_INIT_COUNT
	.align		4
        /*0034*/ 	.byte	0x02, 0x4a
	.zero		1
	.zero		1


	//----- nvinfo : EIATTR_EXIT_INSTR_OFFSETS
	.align		4
        /*0038*/ 	.byte	0x04, 0x1c
        /*003a*/ 	.short	(.L_13 - .L_12)


	//   ....[0]....
.L_12:
        /*003c*/ 	.word	0x00000310


	//----- nvinfo : EIATTR_MAX_THREADS
	.align		4
.L_13:
        /*0040*/ 	.byte	0x04, 0x05
        /*0042*/ 	.short	(.L_15 - .L_14)
.L_14:
        /*0044*/ 	.word	0x00000040
        /*0048*/ 	.word	0x00000001
        /*004c*/ 	.word	0x00000001


	//----- nvinfo : EIATTR_CBANK_PARAM_SIZE
	.align		4
.L_15:
        /*0050*/ 	.byte	0x03, 0x19
        /*0052*/ 	.short	0x0010


	//----- nvinfo : EIATTR_PARAM_CBANK
	.align		4
        /*0054*/ 	.byte	0x04, 0x0a
        /*0056*/ 	.short	(.L_17 - .L_16)
	.align		4
.L_16:
        /*0058*/ 	.word	index@(.nv.constant0.default_function_kernel)
        /*005c*/ 	.short	0x0380
        /*005e*/ 	.short	0x0010


	//----- nvinfo : EIATTR_SW_WAR
	.align		4
.L_17:
        /*0060*/ 	.byte	0x04, 0x36
        /*0062*/ 	.short	(.L_19 - .L_18)
.L_18:
        /*0064*/ 	.word	0x00000008
.L_19:


//--------------------- .nv.callgraph             --------------------------
	.section	.nv.callgraph,"",@"SHT_CUDA_CALLGRAPH"
	.align	4
	.sectionentsize	8
	.align		4
        /*0000*/ 	.word	0x00000000
	.align		4
        /*0004*/ 	.word	0xffffffff
	.align		4
        /*0008*/ 	.word	0x00000000
	.align		4
        /*000c*/ 	.word	0xfffffffe
	.align		4
        /*0010*/ 	.word	0x00000000
	.align		4
        /*0014*/ 	.word	0xfffffffd
	.align		4
        /*0018*/ 	.word	0x00000000
	.align		4
        /*001c*/ 	.word	0xfffffffc


//--------------------- .text.default_function_kernel --------------------------
	.section	.text.default_function_kernel,"ax",@progbits
	.align	128
        .global         default_function_kernel
        .type           default_function_kernel,@function
        .size           default_function_kernel,(.L_x_1 - default_function_kernel)
        .other          default_function_kernel,@"STO_CUDA_ENTRY STV_DEFAULT"
default_function_kernel:
.text.default_function_kernel:
[----:B------:R-:W-:Y:S01]  /*0000*/  LDC R1, c[0x0][0x37c] ;  /* 0x0000df00ff017b82 */ /* 0x000fe20000000800 */
[----:B------:R-:W0:Y:S01]  /*0010*/  S2R R0, SR_CTAID.X ;  /* 0x0000000000007919 */ /* 0x000e220000002500 */
[----:B------:R-:W1:Y:S01]  /*0020*/  LDCU.64 UR4, c[0x0][0x358] ;  /* 0x00006b00ff0477ac */ /* 0x000e620008000a00 */
[----:B------:R-:W2:Y:S01]  /*0030*/  S2R R5, SR_TID.X ;  /* 0x0000000000057919 */ /* 0x000ea20000002100 */
[----:B0-----:R-:W-:-:S04]  /*0040*/  IMAD.HI.U32 R3, R0, 0x55555556, RZ ;  /* 0x5555555600037827 */ /* 0x001fc800078e00ff */
[----:B------:R-:W-:Y:S01]  /*0050*/  IMAD R4, R3, -0x3, R0 ;  /* 0xfffffffd03047824 */ /* 0x000fe200078e0200 */
[----:B--2---:R-:W-:Y:S01]  /*0060*/  SHF.R.U32.HI R7, RZ, 0x1, R5 ;  /* 0x00000001ff077819 */ /* 0x004fe20000011605 */
[----:B------:R-:W-:-:S04]  /*0070*/  IMAD.HI.U32 R2, R0, 0x2aaaaaab, RZ ;  /* 0x2aaaaaab00027827 */ /* 0x000fc800078e00ff */
[----:B------:R-:W-:Y:S02]  /*0080*/  IMAD.SHL.U32 R4, R4, 0x20, RZ ;  /* 0x0000002004047824 */ /* 0x000fe400078e00ff */
[----:B------:R-:W-:Y:S01]  /*0090*/  IMAD R3, R0, 0x4, R5 ;  /* 0x0000000400037824 */ /* 0x000fe200078e0205 */
[----:B------:R-:W-:Y:S02]  /*00a0*/  SHF.R.U32.HI R5, RZ, 0x1, R2 ;  /* 0x00000001ff057819 */ /* 0x000fe40000011602 */
[----:B------:R-:W-:Y:S01]  /*00b0*/  LOP3.LUT R4, R4, R7, RZ, 0xfc, !PT ;  /* 0x0000000704047212 */ /* 0x000fe200078efcff */
[----:B------:R-:W-:-:S03]  /*00c0*/  IMAD.HI.U32 R2, R3, 0x2aaaaaab, RZ ;  /* 0x2aaaaaab03027827 */ /* 0x000fc600078e00ff */
[----:B------:R-:W-:Y:S01]  /*00d0*/  PRMT R7, R4, 0x9910, RZ ;  /* 0x0000991004077816 */ /* 0x000fe200000000ff */
[----:B------:R-:W-:Y:S02]  /*00e0*/  IMAD R4, R2, -0x6, R3 ;  /* 0xfffffffa02047824 */ /* 0x000fe400078e0203 */
[----:B------:R-:W-:Y:S02]  /*00f0*/  IMAD R6, R5, -0xc, R0 ;  /* 0xfffffff405067824 */ /* 0x000fe400078e0200 */
[C---:B------:R-:W-:Y:S01]  /*0100*/  IMAD R2, R7.reuse, 0x56, RZ ;  /* 0x0000005607027824 */ /* 0x040fe200078e02ff */
[----:B------:R-:W-:Y:S01]  /*0110*/  LOP3.LUT R8, R4, 0x1, RZ, 0xc0, !PT ;  /* 0x0000000104087812 */ /* 0x000fe200078ec0ff */
[----:B------:R-:W-:Y:S01]  /*0120*/  IMAD R7, R7, 0x2b, RZ ;  /* 0x0000002b07077824 */ /* 0x000fe200078e02ff */
[----:B------:R-:W-:Y:S01]  /*0130*/  PRMT R6, R6, 0x9910, RZ ;  /* 0x0000991006067816 */ /* 0x000fe200000000ff */
[----:B------:R-:W-:Y:S01]  /*0140*/  IMAD R5, R5, 0x300, RZ ;  /* 0x0000030005057824 */ /* 0x000fe200078e02ff */
[----:B------:R-:W-:-:S02]  /*0150*/  ISETP.NE.U32.AND P0, PT, R8, 0x1, PT ;  /* 0x000000010800780c */ /* 0x000fc40003f05070 */
[----:B------:R-:W-:Y:S01]  /*0160*/  LOP3.LUT R2, R2, 0xffff, RZ, 0xc0, !PT ;  /* 0x0000ffff02027812 */ /* 0x000fe200078ec0ff */
[----:B------:R-:W-:Y:S01]  /*0170*/  IMAD R6, R6, 0x56, RZ ;  /* 0x0000005606067824 */ /* 0x000fe200078e02ff */
[----:B------:R-:W-:Y:S02]  /*0180*/  SHF.R.U32.HI R8, RZ, 0x1, R4 ;  /* 0x00000001ff087819 */ /* 0x000fe40000011604 */
[----:B------:R-:W-:Y:S02]  /*0190*/  SEL R4, RZ, 0xc0, P0 ;  /* 0x000000c0ff047807 */ /* 0x000fe40000000000 */
[----:B------:R-:W-:Y:S02]  /*01a0*/  SHF.R.U32.HI R2, RZ, 0x8, R2 ;  /* 0x00000008ff027819 */ /* 0x000fe40000011602 */
[----:B------:R-:W-:Y:S02]  /*01b0*/  LOP3.LUT R7, R7, 0xffff, RZ, 0xc0, !PT ;  /* 0x0000ffff07077812 */ /* 0x000fe400078ec0ff */
[----:B------:R-:W-:-:S02]  /*01c0*/  LOP3.LUT R6, R6, 0xffff, RZ, 0xc0, !PT ;  /* 0x0000ffff06067812 */ /* 0x000fc400078ec0ff */
[----:B------:R-:W-:Y:S02]  /*01d0*/  LOP3.LUT R2, R2, 0x1, RZ, 0xc0, !PT ;  /* 0x0000000102027812 */ /* 0x000fe400078ec0ff */
[----:B------:R-:W-:Y:S02]  /*01e0*/  LOP3.LUT R8, R4, R8, R5, 0xfe, !PT ;  /* 0x0000000804087212 */ /* 0x000fe400078efe05 */
[----:B------:R-:W0:Y:S01]  /*01f0*/  LDC.64 R4, c[0x0][0x380] ;  /* 0x0000e000ff047b82 */ /* 0x000e220000000a00 */
[----:B------:R-:W-:Y:S02]  /*0200*/  SHF.R.U32.HI R7, RZ, 0x8, R7 ;  /* 0x00000008ff077819 */ /* 0x000fe40000011607 */
[----:B------:R-:W-:Y:S02]  /*0210*/  SHF.R.U32.HI R6, RZ, 0x8, R6 ;  /* 0x00000008ff067819 */ /* 0x000fe40000011606 */
[----:B------:R-:W-:Y:S02]  /*0220*/  ISETP.NE.U32.AND P0, PT, R2, 0x1, PT ;  /* 0x000000010200780c */ /* 0x000fe40003f05070 */
[----:B------:R-:W-:-:S02]  /*0230*/  PRMT R2, R7, 0x9910, RZ ;  /* 0x0000991007027816 */ /* 0x000fc400000000ff */
[----:B------:R-:W-:-:S03]  /*0240*/  LOP3.LUT R9, R6, 0xffff, RZ, 0xc0, !PT ;  /* 0x0000ffff06097812 */ /* 0x000fc600078ec0ff */
[----:B------:R-:W-:Y:S02]  /*0250*/  IMAD R2, R2, 0x3, RZ ;  /* 0x0000000302027824 */ /* 0x000fe400078e02ff */
[----:B------:R-:W-:-:S03]  /*0260*/  IMAD R8, R9, 0x30, R8 ;  /* 0x0000003009087824 */ /* 0x000fc600078e0208 */
[----:B------:R-:W-:Y:S01]  /*0270*/  LOP3.LUT R2, R2, 0xff, RZ, 0xc0, !PT ;  /* 0x000000ff02027812 */ /* 0x000fe200078ec0ff */
[----:B------:R-:W-:Y:S02]  /*0280*/  VIADD R7, R8, 0x180 ;  /* 0x0000018008077836 */ /* 0x000fe40000000000 */
[----:B------:R-:W-:-:S04]  /*0290*/  @P0 IMAD.MOV R7, RZ, RZ, R8 ;  /* 0x000000ffff070224 */ /* 0x000fc800078e0208 */
[----:B------:R-:W-:-:S04]  /*02a0*/  IMAD.IADD R7, R2, 0x1, R7 ;  /* 0x0000000102077824 */ /* 0x000fc800078e0207 */
[----:B0-----:R-:W-:Y:S02]  /*02b0*/  IMAD.WIDE.U32 R4, R7, 0x4, R4 ;  /* 0x0000000407047825 */ /* 0x001fe400078e0004 */
[----:B------:R-:W0:Y:S04]  /*02c0*/  LDC.64 R6, c[0x0][0x388] ;  /* 0x0000e200ff067b82 */ /* 0x000e280000000a00 */
[----:B-1----:R-:W2:Y:S01]  /*02d0*/  LDG.E.CONSTANT R5, desc[UR4][R4.64] ;  /* 0x0000000404057981 */ /* 0x002ea2000c1e9900 */
[----:B------:R-:W-:-:S04]  /*02e0*/  IMAD R3, R0, 0x3c, R3 ;  /* 0x0000003c00037824 */ /* 0x000fc800078e0203 */
[----:B0-----:R-:W-:-:S05]  /*02f0*/  IMAD.WIDE.U32 R2, R3, 0x4, R6 ;  /* 0x0000000403027825 */ /* 0x001fca00078e0006 */
[----:B--2---:R-:W-:Y:S01]  /*0300*/  STG.E desc[UR4][R2.64], R5 ;  /* 0x0000000502007986 */ /* 0x004fe2000c101904 */
[----:B------:R-:W-:Y:S05]  /*0310*/  EXIT ;  /* 0x000000000000794d */ /* 0x000fea0003800000 */
.L_x_0:
[----:B------:R-:W-:-:S00]  /*0320*/  BRA `(.L_x_0) ;  /* 0xfffffffc00fc7947 */ /* 0x000fc0000383ffff */
[----:B------:R-:W-:-:S00]  /*0330*/  NOP ;  /* 0x0000000000007918 */ /* 0x000fc00000000000 */
        /* <DEDUP_REMOVED lines=12> */
.L_x_1:


//--------------------- .nv.shared.reserved.0     --------------------------
	.section	.nv.shared.reserved.0,"aw",@nobits
	.weak		__nv_reservedSMEM_offset_0_alias
	.size		__nv_reservedSMEM_offset_0_alias, 0, 64
	.other		__nv_reservedSMEM_offset_0_alias,@"STO_CUDA_RESERVED_SHARED STV_DEFAULT"
__nv_reservedSMEM_offset_0_alias:
	.zero		0
	.zero		64


//--------------------- .nv.constant0.default_function_kernel --------------------------
	.section	.nv.constant0.default_function_kernel,"a",@progbits
	.sectionflags	@""
	.align	4
.nv.constant0.default_function_kernel:
	.zero		912


//--------------------- SYMBOLS --------------------------

	.type		.nv.reservedSmem.offset0,@object
	.size		.nv.reservedSmem.offset0,0x4
